//
// Generated by NVIDIA NVVM Compiler
//
// Compiler Build ID: CL-36424714
// Cuda compilation tools, release 13.0, V13.0.88
// Based on NVVM 20.0.0
//

.version 9.0
.target sm_100
.address_size 64

	// .globl	_Z7minimumPi
.extern .func  (.param .b32 func_retval0) vprintf
(
	.param .b64 vprintf_param_0,
	.param .b64 vprintf_param_1
)
;
.global .align 1 .b8 $str[19] = {78, 111, 32, 111, 102, 32, 116, 104, 114, 101, 97, 100, 115, 32, 61, 32, 37, 100};

.visible .entry _Z7minimumPi(
	.param .u64 .ptr .align 1 _Z7minimumPi_param_0
)
{
	.local .align 8 .b8 	__local_depot0[8];
	.reg .b64 	%SP;
	.reg .b64 	%SPL;
	.reg .pred 	%p<4>;
	.reg .b32 	%r<17>;
	.reg .b64 	%rd<11>;

	mov.u64 	%SPL, __local_depot0;
	cvta.local.u64 	%SP, %SPL;
	ld.param.u64 	%rd3, [_Z7minimumPi_param_0];
	cvta.to.global.u64 	%rd1, %rd3;
	add.u64 	%rd4, %SP, 0;
	add.u64 	%rd5, %SPL, 0;
	mov.u32 	%r1, %tid.x;
	mov.u32 	%r15, %ntid.x;
	st.local.u32 	[%rd5], %r15;
	mov.u64 	%rd6, $str;
	cvta.global.u64 	%rd7, %rd6;
	{ // callseq 0, 0
	.param .b64 param0;
	st.param.b64 	[param0], %rd7;
	.param .b64 param1;
	st.param.b64 	[param1], %rd4;
	.param .b32 retval0;
	call.uni (retval0), 
	vprintf, 
	(
	param0, 
	param1
	);
	ld.param.b32 	%r10, [retval0];
	} // callseq 0
	shl.b32 	%r3, %r1, 1;
	mov.b32 	%r16, 1;
$L__BB0_1:
	mov.u32 	%r4, %r15;
	setp.ge.u32 	%p1, %r1, %r4;
	@%p1 bra 	$L__BB0_4;
	mul.lo.s32 	%r12, %r3, %r16;
	add.s32 	%r13, %r12, %r16;
	mul.wide.s32 	%rd8, %r13, 4;
	add.s64 	%rd9, %rd1, %rd8;
	ld.global.u32 	%r6, [%rd9];
	mul.wide.s32 	%rd10, %r12, 4;
	add.s64 	%rd2, %rd1, %rd10;
	ld.global.u32 	%r14, [%rd2];
	setp.ge.s32 	%p2, %r6, %r14;
	@%p2 bra 	$L__BB0_4;
	st.global.u32 	[%rd2], %r6;
$L__BB0_4:
	shl.b32 	%r16, %r16, 1;
	shr.u32 	%r15, %r4, 1;
	setp.gt.u32 	%p3, %r4, 1;
	@%p3 bra 	$L__BB0_1;
	ret;

}
	// .globl	_Z7maximumPi
.visible .entry _Z7maximumPi(
	.param .u64 .ptr .align 1 _Z7maximumPi_param_0
)
{
	.reg .pred 	%p<4>;
	.reg .b32 	%r<15>;
	.reg .b64 	%rd<7>;

	ld.param.u64 	%rd3, [_Z7maximumPi_param_0];
	cvta.to.global.u64 	%rd1, %rd3;
	mov.u32 	%r1, %tid.x;
	mov.u32 	%r13, %ntid.x;
	shl.b32 	%r3, %r1, 1;
	mov.b32 	%r14, 1;
$L__BB1_1:
	mov.u32 	%r4, %r13;
	setp.ge.u32 	%p1, %r1, %r4;
	@%p1 bra 	$L__BB1_4;
	mul.lo.s32 	%r10, %r3, %r14;
	add.s32 	%r11, %r10, %r14;
	mul.wide.s32 	%rd4, %r11, 4;
	add.s64 	%rd5, %rd1, %rd4;
	ld.global.u32 	%r6, [%rd5];
	mul.wide.s32 	%rd6, %r10, 4;
	add.s64 	%rd2, %rd1, %rd6;
	ld.global.u32 	%r12, [%rd2];
	setp.le.s32 	%p2, %r6, %r12;
	@%p2 bra 	$L__BB1_4;
	st.global.u32 	[%rd2], %r6;
$L__BB1_4:
	shl.b32 	%r14, %r14, 1;
	shr.u32 	%r13, %r4, 1;
	setp.gt.u32 	%p3, %r4, 1;
	@%p3 bra 	$L__BB1_1;
	ret;

}
	// .globl	_Z3sumPi
.visible .entry _Z3sumPi(
	.param .u64 .ptr .align 1 _Z3sumPi_param_0
)
{
	.reg .pred 	%p<3>;
	.reg .b32 	%r<16>;
	.reg .b64 	%rd<7>;

	ld.param.u64 	%rd2, [_Z3sumPi_param_0];
	cvta.to.global.u64 	%rd1, %rd2;
	mov.u32 	%r1, %tid.x;
	mov.u32 	%r14, %ntid.x;
	shl.b32 	%r3, %r1, 1;
	mov.b32 	%r15, 1;
$L__BB2_1:
	setp.ge.u32 	%p1, %r1, %r14;
	@%p1 bra 	$L__BB2_3;
	mul.lo.s32 	%r9, %r3, %r15;
	add.s32 	%r10, %r9, %r15;
	mul.wide.s32 	%rd3, %r10, 4;
	add.s64 	%rd4, %rd1, %rd3;
	ld.global.u32 	%r11, [%rd4];
	mul.wide.s32 	%rd5, %r9, 4;
	add.s64 	%rd6, %rd1, %rd5;
	ld.global.u32 	%r12, [%rd6];
	add.s32 	%r13, %r12, %r11;
	st.global.u32 	[%rd6], %r13;
$L__BB2_3:
	shl.b32 	%r15, %r15, 1;
	shr.u32 	%r7, %r14, 1;
	setp.gt.u32 	%p2, %r14, 1;
	mov.u32 	%r14, %r7;
	@%p2 bra 	$L__BB2_1;
	ret;

}
	// .globl	_Z12mean_diff_sqPff
.visible .entry _Z12mean_diff_sqPff(
	.param .u64 .ptr .align 1 _Z12mean_diff_sqPff_param_0,
	.param .f32 _Z12mean_diff_sqPff_param_1
)
{
	.reg .b32 	%r<2>;
	.reg .b32 	%f<5>;
	.reg .b64 	%rd<5>;

	ld.param.u64 	%rd1, [_Z12mean_diff_sqPff_param_0];
	ld.param.f32 	%f1, [_Z12mean_diff_sqPff_param_1];
	cvta.to.global.u64 	%rd2, %rd1;
	mov.u32 	%r1, %tid.x;
	mul.wide.u32 	%rd3, %r1, 4;
	add.s64 	%rd4, %rd2, %rd3;
	ld.global.f32 	%f2, [%rd4];
	sub.f32 	%f3, %f2, %f1;
	mul.f32 	%f4, %f3, %f3;
	st.global.f32 	[%rd4], %f4;
	ret;

}
	// .globl	_Z10sum_floatsPf
.visible .entry _Z10sum_floatsPf(
	.param .u64 .ptr .align 1 _Z10sum_floatsPf_param_0
)
{
	.reg .pred 	%p<3>;
	.reg .b32 	%r<13>;
	.reg .b32 	%f<4>;
	.reg .b64 	%rd<7>;

	ld.param.u64 	%rd2, [_Z10sum_floatsPf_param_0];
	cvta.to.global.u64 	%rd1, %rd2;
	mov.u32 	%r1, %tid.x;
	mov.u32 	%r11, %ntid.x;
	shl.b32 	%r3, %r1, 1;
	mov.b32 	%r12, 1;
$L__BB4_1:
	setp.ge.u32 	%p1, %r1, %r11;
	@%p1 bra 	$L__BB4_3;
	mul.lo.s32 	%r9, %r3, %r12;
	add.s32 	%r10, %r9, %r12;
	mul.wide.s32 	%rd3, %r10, 4;
	add.s64 	%rd4, %rd1, %rd3;
	ld.global.f32 	%f1, [%rd4];
	mul.wide.s32 	%rd5, %r9, 4;
	add.s64 	%rd6, %rd1, %rd5;
	ld.global.f32 	%f2, [%rd6];
	add.f32 	%f3, %f1, %f2;
	st.global.f32 	[%rd6], %f3;
$L__BB4_3:
	shl.b32 	%r12, %r12, 1;
	shr.u32 	%r7, %r11, 1;
	setp.gt.u32 	%p2, %r11, 1;
	mov.u32 	%r11, %r7;
	@%p2 bra 	$L__BB4_1;
	ret;

}


// ===== COMPILED SASS (sm_100) =====

	.target	sm_100

	.elftype	@"ET_EXEC"


//--------------------- .note.nv.tkinfo           --------------------------
	.section	.note.nv.tkinfo,"",@"SHT_NOTE"
	.sectionflags	@"SHF_NOTE_NV_TKINFO"
	.tkinfo
        /*0018*/ 	.word	0x00000002
        /*0030*/ 	.string	""
        /*0030*/ 	.string	"ptxas"
        /*0030*/ 	.string	"Cuda compilation tools, release 13.0, V13.0.88"
        /*0030*/ 	.string	"Build cuda_13.0.r13.0/compiler.36424714_0"
        /*0030*/ 	.string	"-arch sm_100 -m 64 "



//--------------------- .note.nv.cuinfo           --------------------------
	.section	.note.nv.cuinfo,"",@"SHT_NOTE"
	.sectionflags	@"SHF_NOTE_NV_CUINFO"
        /*0018*/ 	.short	0x0002
        /*001a*/ 	.short	0x0064
        /*001c*/ 	.short	0x0082
	.zero		2


//--------------------- .nv.info                  --------------------------
	.section	.nv.info,"",@"SHT_CUDA_INFO"
	.align	4


	//----- nvinfo : EIATTR_REGCOUNT
	.align		4
        /*0000*/ 	.byte	0x04, 0x2f
        /*0002*/ 	.short	(.L_2 - .L_1)
	.align		4
.L_1:
        /*0004*/ 	.word	index@(_Z7minimumPi)
        /*0008*/ 	.word	0x00000018


	//----- nvinfo : EIATTR_FRAME_SIZE
	.align		4
.L_2:
        /*000c*/ 	.byte	0x04, 0x11
        /*000e*/ 	.short	(.L_4 - .L_3)
	.align		4
.L_3:
        /*0010*/ 	.word	index@(_Z7minimumPi)
        /*0014*/ 	.word	0x00000008


	//----- nvinfo : EIATTR_REGCOUNT
	.align		4
.L_4:
        /*0018*/ 	.byte	0x04, 0x2f
        /*001a*/ 	.short	(.L_6 - .L_5)
	.align		4
.L_5:
        /*001c*/ 	.word	index@(_Z7maximumPi)
        /*0020*/ 	.word	0x0000000c


	//----- nvinfo : EIATTR_FRAME_SIZE
	.align		4
.L_6:
        /*0024*/ 	.byte	0x04, 0x11
        /*0026*/ 	.short	(.L_8 - .L_7)
	.align		4
.L_7:
        /*0028*/ 	.word	index@(_Z7maximumPi)
        /*002c*/ 	.word	0x00000000


	//----- nvinfo : EIATTR_REGCOUNT
	.align		4
.L_8:
        /*0030*/ 	.byte	0x04, 0x2f
        /*0032*/ 	.short	(.L_10 - .L_9)
	.align		4
.L_9:
        /*0034*/ 	.word	index@(_Z3sumPi)
        /*0038*/ 	.word	0x0000000c


	//----- nvinfo : EIATTR_FRAME_SIZE
	.align		4
.L_10:
        /*003c*/ 	.byte	0x04, 0x11
        /*003e*/ 	.short	(.L_12 - .L_11)
	.align		4
.L_11:
        /*0040*/ 	.word	index@(_Z3sumPi)
        /*0044*/ 	.word	0x00000000


	//----- nvinfo : EIATTR_REGCOUNT
	.align		4
.L_12:
        /*0048*/ 	.byte	0x04, 0x2f
        /*004a*/ 	.short	(.L_14 - .L_13)
	.align		4
.L_13:
        /*004c*/ 	.word	index@(_Z12mean_diff_sqPff)
        /*0050*/ 	.word	0x00000008


	//----- nvinfo : EIATTR_FRAME_SIZE
	.align		4
.L_14:
        /*0054*/ 	.byte	0x04, 0x11
        /*0056*/ 	.short	(.L_16 - .L_15)
	.align		4
.L_15:
        /*0058*/ 	.word	index@(_Z12mean_diff_sqPff)
        /*005c*/ 	.word	0x00000000


	//----- nvinfo : EIATTR_REGCOUNT
	.align		4
.L_16:
        /*0060*/ 	.byte	0x04, 0x2f
        /*0062*/ 	.short	(.L_18 - .L_17)
	.align		4
.L_17:
        /*0064*/ 	.word	index@(_Z10sum_floatsPf)
        /*0068*/ 	.word	0x0000000c


	//----- nvinfo : EIATTR_FRAME_SIZE
	.align		4
.L_18:
        /*006c*/ 	.byte	0x04, 0x11
        /*006e*/ 	.short	(.L_20 - .L_19)
	.align		4
.L_19:
        /*0070*/ 	.word	index@(_Z10sum_floatsPf)
        /*0074*/ 	.word	0x00000000


	//----- nvinfo : EIATTR_MIN_STACK_SIZE
	.align		4
.L_20:
        /*0078*/ 	.byte	0x04, 0x12
        /*007a*/ 	.short	(.L_22 - .L_21)
	.align		4
.L_21:
        /*007c*/ 	.word	index@(_Z10sum_floatsPf)
        /*0080*/ 	.word	0x00000000


	//----- nvinfo : EIATTR_MIN_STACK_SIZE
	.align		4
.L_22:
        /*0084*/ 	.byte	0x04, 0x12
        /*0086*/ 	.short	(.L_24 - .L_23)
	.align		4
.L_23:
        /*0088*/ 	.word	index@(_Z12mean_diff_sqPff)
        /*008c*/ 	.word	0x00000000


	//----- nvinfo : EIATTR_MIN_STACK_SIZE
	.align		4
.L_24:
        /*0090*/ 	.byte	0x04, 0x12
        /*0092*/ 	.short	(.L_26 - .L_25)
	.align		4
.L_25:
        /*0094*/ 	.word	index@(_Z3sumPi)
        /*0098*/ 	.word	0x00000000


	//----- nvinfo : EIATTR_MIN_STACK_SIZE
	.align		4
.L_26:
        /*009c*/ 	.byte	0x04, 0x12
        /*009e*/ 	.short	(.L_28 - .L_27)
	.align		4
.L_27:
        /*00a0*/ 	.word	index@(_Z7maximumPi)
        /*00a4*/ 	.word	0x00000000


	//----- nvinfo : EIATTR_MIN_STACK_SIZE
	.align		4
.L_28:
        /*00a8*/ 	.byte	0x04, 0x12
        /*00aa*/ 	.short	(.L_30 - .L_29)
	.align		4
.L_29:
        /*00ac*/ 	.word	index@(_Z7minimumPi)
        /*00b0*/ 	.word	0x00000008
.L_30:


//--------------------- .nv.compat                --------------------------
	.section	.nv.compat,"",@"SHT_CUDA_COMPAT_INFO"
	.align	4
        /*0000*/ 	.byte	0x02, 0x09, 0x00, 0x00, 0x02, 0x02, 0x01, 0x00, 0x02, 0x05, 0x05, 0x00, 0x03, 0x07, 0x01, 0x01
        /*0010*/ 	.byte	0x02, 0x03, 0x00, 0x00, 0x02, 0x06, 0x01, 0x00, 0x04, 0x0b, 0x08, 0x00, 0x09, 0x00, 0x00, 0x00
        /*0020*/ 	.byte	0x00, 0x00, 0x00, 0x00


//--------------------- .nv.info._Z10sum_floatsPf --------------------------
	.section	.nv.info._Z10sum_floatsPf,"",@"SHT_CUDA_INFO"
	.sectionflags	@""
	.align	4


	//----- nvinfo : EIATTR_CUDA_API_VERSION
	.align		4
        /*0000*/ 	.byte	0x04, 0x37
        /*0002*/ 	.short	(.L_32 - .L_31)
.L_31:
        /*0004*/ 	.word	0x00000082


	//----- nvinfo : EIATTR_KPARAM_INFO
	.align		4
.L_32:
        /*0008*/ 	.byte	0x04, 0x17
        /*000a*/ 	.short	(.L_34 - .L_33)
.L_33:
        /*000c*/ 	.word	0x00000000
        /*0010*/ 	.short	0x0000
        /*0012*/ 	.short	0x0000
        /*0014*/ 	.byte	0x00, 0xf5, 0x21, 0x00


	//----- nvinfo : EIATTR_SPARSE_MMA_MASK
	.align		4
.L_34:
        /*0018*/ 	.byte	0x03, 0x50
        /*001a*/ 	.short	0x0000


	//----- nvinfo : EIATTR_MAXREG_COUNT
	.align		4
        /*001c*/ 	.byte	0x03, 0x1b
        /*001e*/ 	.short	0x00ff


	//----- nvinfo : EIATTR_MERCURY_ISA_VERSION
	.align		4
        /*0020*/ 	.byte	0x03, 0x5f
        /*0022*/ 	.short	0x0101


	//----- nvinfo : EIATTR_VRC_CTA_INIT_COUNT
	.align		4
        /*0024*/ 	.byte	0x02, 0x4a
	.zero		1
	.zero		1


	//----- nvinfo : EIATTR_EXIT_INSTR_OFFSETS
	.align		4
        /*0028*/ 	.byte	0x04, 0x1c
        /*002a*/ 	.short	(.L_36 - .L_35)


	//   ....[0]....
.L_35:
        /*002c*/ 	.word	0x00000180


	//----- nvinfo : EIATTR_CRS_STACK_SIZE
	.align		4
.L_36:
        /*0030*/ 	.byte	0x04, 0x1e
        /*0032*/ 	.short	(.L_38 - .L_37)
.L_37:
        /*0034*/ 	.word	0x00000000


	//----- nvinfo : EIATTR_CBANK_PARAM_SIZE
	.align		4
.L_38:
        /*0038*/ 	.byte	0x03, 0x19
        /*003a*/ 	.short	0x0008


	//----- nvinfo : EIATTR_PARAM_CBANK
	.align		4
        /*003c*/ 	.byte	0x04, 0x0a
        /*003e*/ 	.short	(.L_40 - .L_39)
	.align		4
.L_39:
        /*0040*/ 	.word	index@(.nv.constant0._Z10sum_floatsPf)
        /*0044*/ 	.short	0x0380
        /*0046*/ 	.short	0x0008


	//----- nvinfo : EIATTR_SW_WAR
	.align		4
.L_40:
        /*0048*/ 	.byte	0x04, 0x36
        /*004a*/ 	.short	(.L_42 - .L_41)
.L_41:
        /*004c*/ 	.word	0x00000008
.L_42:


//--------------------- .nv.info._Z12mean_diff_sqPff --------------------------
	.section	.nv.info._Z12mean_diff_sqPff,"",@"SHT_CUDA_INFO"
	.sectionflags	@""
	.align	4


	//----- nvinfo : EIATTR_CUDA_API_VERSION
	.align		4
        /*0000*/ 	.byte	0x04, 0x37
        /*0002*/ 	.short	(.L_44 - .L_43)
.L_43:
        /*0004*/ 	.word	0x00000082


	//----- nvinfo : EIATTR_KPARAM_INFO
	.align		4
.L_44:
        /*0008*/ 	.byte	0x04, 0x17
        /*000a*/ 	.short	(.L_46 - .L_45)
.L_45:
        /*000c*/ 	.word	0x00000000
        /*0010*/ 	.short	0x0001
        /*0012*/ 	.short	0x0008
        /*0014*/ 	.byte	0x00, 0xf0, 0x11, 0x00


	//----- nvinfo : EIATTR_KPARAM_INFO
	.align		4
.L_46:
        /*0018*/ 	.byte	0x04, 0x17
        /*001a*/ 	.short	(.L_48 - .L_47)
.L_47:
        /*001c*/ 	.word	0x00000000
        /*0020*/ 	.short	0x0000
        /*0022*/ 	.short	0x0000
        /*0024*/ 	.byte	0x00, 0xf5, 0x21, 0x00


	//----- nvinfo : EIATTR_SPARSE_MMA_MASK
	.align		4
.L_48:
        /*0028*/ 	.byte	0x03, 0x50
        /*002a*/ 	.short	0x0000


	//----- nvinfo : EIATTR_MAXREG_COUNT
	.align		4
        /*002c*/ 	.byte	0x03, 0x1b
        /*002e*/ 	.short	0x00ff


	//----- nvinfo : EIATTR_MERCURY_ISA_VERSION
	.align		4
        /*0030*/ 	.byte	0x03, 0x5f
        /*0032*/ 	.short	0x0101


	//----- nvinfo : EIATTR_VRC_CTA_INIT_COUNT
	.align		4
        /*0034*/ 	.byte	0x02, 0x4a
	.zero		1
	.zero		1


	//----- nvinfo : EIATTR_EXIT_INSTR_OFFSETS
	.align		4
        /*0038*/ 	.byte	0x04, 0x1c
        /*003a*/ 	.short	(.L_50 - .L_49)


	//   ....[0]....
.L_49:
        /*003c*/ 	.word	0x000000a0


	//----- nvinfo : EIATTR_CBANK_PARAM_SIZE
	.align		4
.L_50:
        /*0040*/ 	.byte	0x03, 0x19
        /*0042*/ 	.short	0x000c


	//----- nvinfo : EIATTR_PARAM_CBANK
	.align		4
        /*0044*/ 	.byte	0x04, 0x0a
        /*0046*/ 	.short	(.L_52 - .L_51)
	.align		4
.L_51:
        /*0048*/ 	.word	index@(.nv.constant0._Z12mean_diff_sqPff)
        /*004c*/ 	.short	0x0380
        /*004e*/ 	.short	0x000c


	//----- nvinfo : EIATTR_SW_WAR
	.align		4
.L_52:
        /*0050*/ 	.byte	0x04, 0x36
        /*0052*/ 	.short	(.L_54 - .L_53)
.L_53:
        /*0054*/ 	.word	0x00000008
.L_54:


//--------------------- .nv.info._Z3sumPi         --------------------------
	.section	.nv.info._Z3sumPi,"",@"SHT_CUDA_INFO"
	.sectionflags	@""
	.align	4


	//----- nvinfo : EIATTR_CUDA_API_VERSION
	.align		4
        /*0000*/ 	.byte	0x04, 0x37
        /*0002*/ 	.short	(.L_56 - .L_55)
.L_55:
        /*0004*/ 	.word	0x00000082


	//----- nvinfo : EIATTR_KPARAM_INFO
	.align		4
.L_56:
        /*0008*/ 	.byte	0x04, 0x17
        /*000a*/ 	.short	(.L_58 - .L_57)
.L_57:
        /*000c*/ 	.word	0x00000000
        /*0010*/ 	.short	0x0000
        /*0012*/ 	.short	0x0000
        /*0014*/ 	.byte	0x00, 0xf5, 0x21, 0x00


	//----- nvinfo : EIATTR_SPARSE_MMA_MASK
	.align		4
.L_58:
        /*0018*/ 	.byte	0x03, 0x50
        /*001a*/ 	.short	0x0000


	//----- nvinfo : EIATTR_MAXREG_COUNT
	.align		4
        /*001c*/ 	.byte	0x03, 0x1b
        /*001e*/ 	.short	0x00ff


	//----- nvinfo : EIATTR_MERCURY_ISA_VERSION
	.align		4
        /*0020*/ 	.byte	0x03, 0x5f
        /*0022*/ 	.short	0x0101


	//----- nvinfo : EIATTR_VRC_CTA_INIT_COUNT
	.align		4
        /*0024*/ 	.byte	0x02, 0x4a
	.zero		1
	.zero		1


	//----- nvinfo : EIATTR_EXIT_INSTR_OFFSETS
	.align		4
        /*0028*/ 	.byte	0x04, 0x1c
        /*002a*/ 	.short	(.L_60 - .L_59)


	//   ....[0]....
.L_59:
        /*002c*/ 	.word	0x00000180


	//----- nvinfo : EIATTR_CRS_STACK_SIZE
	.align		4
.L_60:
        /*0030*/ 	.byte	0x04, 0x1e
        /*0032*/ 	.short	(.L_62 - .L_61)
.L_61:
        /*0034*/ 	.word	0x00000000


	//----- nvinfo : EIATTR_CBANK_PARAM_SIZE
	.align		4
.L_62:
        /*0038*/ 	.byte	0x03, 0x19
        /*003a*/ 	.short	0x0008


	//----- nvinfo : EIATTR_PARAM_CBANK
	.align		4
        /*003c*/ 	.byte	0x04, 0x0a
        /*003e*/ 	.short	(.L_64 - .L_63)
	.align		4
.L_63:
        /*0040*/ 	.word	index@(.nv.constant0._Z3sumPi)
        /*0044*/ 	.short	0x0380
        /*0046*/ 	.short	0x0008


	//----- nvinfo : EIATTR_SW_WAR
	.align		4
.L_64:
        /*0048*/ 	.byte	0x04, 0x36
        /*004a*/ 	.short	(.L_66 - .L_65)
.L_65:
        /*004c*/ 	.word	0x00000008
.L_66:


//--------------------- .nv.info._Z7maximumPi     --------------------------
	.section	.nv.info._Z7maximumPi,"",@"SHT_CUDA_INFO"
	.sectionflags	@""
	.align	4


	//----- nvinfo : EIATTR_CUDA_API_VERSION
	.align		4
        /*0000*/ 	.byte	0x04, 0x37
        /*0002*/ 	.short	(.L_68 - .L_67)
.L_67:
        /*0004*/ 	.word	0x00000082


	//----- nvinfo : EIATTR_KPARAM_INFO
	.align		4
.L_68:
        /*0008*/ 	.byte	0x04, 0x17
        /*000a*/ 	.short	(.L_70 - .L_69)
.L_69:
        /*000c*/ 	.word	0x00000000
        /*0010*/ 	.short	0x0000
        /*0012*/ 	.short	0x0000
        /*0014*/ 	.byte	0x00, 0xf5, 0x21, 0x00


	//----- nvinfo : EIATTR_SPARSE_MMA_MASK
	.align		4
.L_70:
        /*0018*/ 	.byte	0x03, 0x50
        /*001a*/ 	.short	0x0000


	//----- nvinfo : EIATTR_MAXREG_COUNT
	.align		4
        /*001c*/ 	.byte	0x03, 0x1b
        /*001e*/ 	.short	0x00ff


	//----- nvinfo : EIATTR_MERCURY_ISA_VERSION
	.align		4
        /*0020*/ 	.byte	0x03, 0x5f
        /*0022*/ 	.short	0x0101


	//----- nvinfo : EIATTR_VRC_CTA_INIT_COUNT
	.align		4
        /*0024*/ 	.byte	0x02, 0x4a
	.zero		1
	.zero		1


	//----- nvinfo : EIATTR_EXIT_INSTR_OFFSETS
	.align		4
        /*0028*/ 	.byte	0x04, 0x1c
        /*002a*/ 	.short	(.L_72 - .L_71)


	//   ....[0]....
.L_71:
        /*002c*/ 	.word	0x00000180


	//----- nvinfo : EIATTR_CRS_STACK_SIZE
	.align		4
.L_72:
        /*0030*/ 	.byte	0x04, 0x1e
        /*0032*/ 	.short	(.L_74 - .L_73)
.L_73:
        /*0034*/ 	.word	0x00000000


	//----- nvinfo : EIATTR_CBANK_PARAM_SIZE
	.align		4
.L_74:
        /*0038*/ 	.byte	0x03, 0x19
        /*003a*/ 	.short	0x0008


	//----- nvinfo : EIATTR_PARAM_CBANK
	.align		4
        /*003c*/ 	.byte	0x04, 0x0a
        /*003e*/ 	.short	(.L_76 - .L_75)
	.align		4
.L_75:
        /*0040*/ 	.word	index@(.nv.constant0._Z7maximumPi)
        /*0044*/ 	.short	0x0380
        /*0046*/ 	.short	0x0008


	//----- nvinfo : EIATTR_SW_WAR
	.align		4
.L_76:
        /*0048*/ 	.byte	0x04, 0x36
        /*004a*/ 	.short	(.L_78 - .L_77)
.L_77:
        /*004c*/ 	.word	0x00000008
.L_78:


//--------------------- .nv.info._Z7minimumPi     --------------------------
	.section	.nv.info._Z7minimumPi,"",@"SHT_CUDA_INFO"
	.sectionflags	@""
	.align	4


	//----- nvinfo : EIATTR_CUDA_API_VERSION
	.align		4
        /*0000*/ 	.byte	0x04, 0x37
        /*0002*/ 	.short	(.L_80 - .L_79)
.L_79:
        /*0004*/ 	.word	0x00000082


	//----- nvinfo : EIATTR_KPARAM_INFO
	.align		4
.L_80:
        /*0008*/ 	.byte	0x04, 0x17
        /*000a*/ 	.short	(.L_82 - .L_81)
.L_81:
        /*000c*/ 	.word	0x00000000
        /*0010*/ 	.short	0x0000
        /*0012*/ 	.short	0x0000
        /*0014*/ 	.byte	0x00, 0xf5, 0x21, 0x00


	//----- nvinfo : EIATTR_SPARSE_MMA_MASK
	.align		4
.L_82:
        /*0018*/ 	.byte	0x03, 0x50
        /*001a*/ 	.short	0x0000


	//----- nvinfo : EIATTR_MAXREG_COUNT
	.align		4
        /*001c*/ 	.byte	0x03, 0x1b
        /*001e*/ 	.short	0x00ff


	//----- nvinfo : EIATTR_EXTERNS
	.align		4
        /*0020*/ 	.byte	0x04, 0x0f
        /*0022*/ 	.short	(.L_84 - .L_83)


	//   ....[0]....
	.align		4
.L_83:
        /*0024*/ 	.word	index@(vprintf)


	//----- nvinfo : EIATTR_MERCURY_ISA_VERSION
	.align		4
.L_84:
        /*0028*/ 	.byte	0x03, 0x5f
        /*002a*/ 	.short	0x0101


	//----- nvinfo : EIATTR_VRC_CTA_INIT_COUNT
	.align		4
        /*002c*/ 	.byte	0x02, 0x4a
	.zero		1
	.zero		1


	//----- nvinfo : EIATTR_SYSCALL_OFFSETS
	.align		4
        /*0030*/ 	.byte	0x04, 0x46
        /*0032*/ 	.short	(.L_86 - .L_85)


	//   ....[0]....
.L_85:
        /*0034*/ 	.word	0x000000f0


	//----- nvinfo : EIATTR_EXIT_INSTR_OFFSETS
	.align		4
.L_86:
        /*0038*/ 	.byte	0x04, 0x1c
        /*003a*/ 	.short	(.L_88 - .L_87)


	//   ....[0]....
.L_87:
        /*003c*/ 	.word	0x000002a0


	//----- nvinfo : EIATTR_CRS_STACK_SIZE
	.align		4
.L_88:
        /*0040*/ 	.byte	0x04, 0x1e
        /*0042*/ 	.short	(.L_90 - .L_89)
.L_89:
        /*0044*/ 	.word	0x00000000


	//----- nvinfo : EIATTR_CBANK_PARAM_SIZE
	.align		4
.L_90:
        /*0048*/ 	.byte	0x03, 0x19
        /*004a*/ 	.short	0x0008


	//----- nvinfo : EIATTR_PARAM_CBANK
	.align		4
        /*004c*/ 	.byte	0x04, 0x0a
        /*004e*/ 	.short	(.L_92 - .L_91)
	.align		4
.L_91:
        /*0050*/ 	.word	index@(.nv.constant0._Z7minimumPi)
        /*0054*/ 	.short	0x0380
        /*0056*/ 	.short	0x0008


	//----- nvinfo : EIATTR_SW_WAR
	.align		4
.L_92:
        /*0058*/ 	.byte	0x04, 0x36
        /*005a*/ 	.short	(.L_94 - .L_93)
.L_93:
        /*005c*/ 	.word	0x00000008
.L_94:


//--------------------- .nv.callgraph             --------------------------
	.section	.nv.callgraph,"",@"SHT_CUDA_CALLGRAPH"
	.align	4
	.sectionentsize	8
	.align		4
        /*0000*/ 	.word	0x00000000
	.align		4
        /*0004*/ 	.word	0xffffffff
	.align		4
        /*0008*/ 	.word	index@(_Z7minimumPi)
	.align		4
        /*000c*/ 	.word	index@(vprintf)
	.align		4
        /*0010*/ 	.word	0x00000000
	.align		4
        /*0014*/ 	.word	0xfffffffe
	.align		4
        /*0018*/ 	.word	0x00000000
	.align		4
        /*001c*/ 	.word	0xfffffffd
	.align		4
        /*0020*/ 	.word	0x00000000
	.align		4
        /*0024*/ 	.word	0xfffffffc


//--------------------- .nv.constant4             --------------------------
	.section	.nv.constant4,"a",@progbits
	.align	8
	.align		8
.nv.constant4:
        /*0000*/ 	.dword	$str
	.align		8
        /*0008*/ 	.dword	vprintf


//--------------------- .text._Z10sum_floatsPf    --------------------------
	.section	.text._Z10sum_floatsPf,"ax",@progbits
	.align	128
        .global         _Z10sum_floatsPf
        .type           _Z10sum_floatsPf,@function
        .size           _Z10sum_floatsPf,(.L_x_18 - _Z10sum_floatsPf)
        .other          _Z10sum_floatsPf,@"STO_CUDA_ENTRY STV_DEFAULT"
_Z10sum_floatsPf:
.text._Z10sum_floatsPf:
[----:B------:R-:W-:Y:S01]  /*0000*/  LDC R1, c[0x0][0x37c] ;  /* 0x0000df00ff017b82 */ /* 0x000fe20000000800 */
[----:B------:R-:W0:Y:S07]  /*0010*/  S2R R8, SR_TID.X ;  /* 0x0000000000087919 */ /* 0x000e2e0000002100 */
[----:B------:R-:W1:Y:S01]  /*0020*/  LDC.64 R6, c[0x0][0x380] ;  /* 0x0000e000ff067b82 */ /* 0x000e620000000a00 */
[----:B------:R-:W2:Y:S01]  /*0030*/  LDCU.64 UR8, c[0x0][0x358] ;  /* 0x00006b00ff0877ac */ /* 0x000ea20008000a00 */
[----:B------:R-:W3:Y:S01]  /*0040*/  LDCU UR4, c[0x0][0x360] ;  /* 0x00006c00ff0477ac */ /* 0x000ee20008000800 */
[----:B------:R-:W-:Y:S01]  /*0050*/  UMOV UR6, 0x1 ;  /* 0x0000000100067882 */ /* 0x000fe20000000000 */
[----:B0-23--:R-:W-:-:S07]  /*0060*/  SHF.L.U32 R0, R8, 0x1, RZ ;  /* 0x0000000108007819 */ /* 0x00dfce00000006ff */
.L_x_2:
[----:B------:R-:W-:Y:S01]  /*0070*/  ISETP.GE.U32.AND P0, PT, R8, UR4, PT ;  /* 0x0000000408007c0c */ /* 0x000fe2000bf06070 */
[----:B------:R-:W-:-:S12]  /*0080*/  BSSY.RECONVERGENT B0, `(.L_x_0) ;  /* 0x000000a000007945 */ /* 0x000fd80003800200 */
[----:B0-----:R-:W-:Y:S05]  /*0090*/  @P0 BRA `(.L_x_1) ;  /* 0x0000000000200947 */ /* 0x001fea0003800000 */
[----:B------:R-:W-:-:S05]  /*00a0*/  IMAD R5, R0, UR6, RZ ;  /* 0x0000000600057c24 */ /* 0x000fca000f8e02ff */
[C---:B------:R-:W-:Y:S01]  /*00b0*/  IADD3 R3, PT, PT, R5.reuse, UR6, RZ ;  /* 0x0000000605037c10 */ /* 0x040fe2000fffe0ff */
[----:B-1----:R-:W-:-:S04]  /*00c0*/  IMAD.WIDE R4, R5, 0x4, R6 ;  /* 0x0000000405047825 */ /* 0x002fc800078e0206 */
[----:B------:R-:W-:Y:S01]  /*00d0*/  IMAD.WIDE R2, R3, 0x4, R6 ;  /* 0x0000000403027825 */ /* 0x000fe200078e0206 */
[----:B------:R-:W2:Y:S05]  /*00e0*/  LDG.E R9, desc[UR8][R4.64] ;  /* 0x0000000804097981 */ /* 0x000eaa000c1e1900 */
[----:B------:R-:W2:Y:S02]  /*00f0*/  LDG.E R2, desc[UR8][R2.64] ;  /* 0x0000000802027981 */ /* 0x000ea4000c1e1900 */
[----:B--2---:R-:W-:-:S05]  /*0100*/  FADD R9, R2, R9 ;  /* 0x0000000902097221 */ /* 0x004fca0000000000 */
[----:B------:R0:W-:Y:S02]  /*0110*/  STG.E desc[UR8][R4.64], R9 ;  /* 0x0000000904007986 */ /* 0x0001e4000c101908 */
.L_x_1:
[----:B------:R-:W-:Y:S05]  /*0120*/  BSYNC.RECONVERGENT B0 ;  /* 0x0000000000007941 */ /* 0x000fea0003800200 */
.L_x_0:
[----:B------:R-:W-:Y:S02]  /*0130*/  UISETP.GT.U32.AND UP0, UPT, UR4, 0x1, UPT ;  /* 0x000000010400788c */ /* 0x000fe4000bf04070 */
[----:B------:R-:W-:Y:S02]  /*0140*/  USHF.R.U32.HI UR5, URZ, 0x1, UR4 ;  /* 0x00000001ff057899 */ /* 0x000fe40008011604 */
[----:B------:R-:W-:-:S05]  /*0150*/  USHF.L.U32 UR6, UR6, 0x1, URZ ;  /* 0x0000000106067899 */ /* 0x000fca00080006ff */
[----:B------:R-:W-:Y:S01]  /*0160*/  UMOV UR4, UR5 ;  /* 0x0000000500047c82 */ /* 0x000fe20008000000 */
[----:B------:R-:W-:Y:S06]  /*0170*/  BRA.U UP0, `(.L_x_2) ;  /* 0xfffffffd00bc7547 */ /* 0x000fec000b83ffff */
[----:B------:R-:W-:Y:S05]  /*0180*/  EXIT ;  /* 0x000000000000794d */ /* 0x000fea0003800000 */
.L_x_3:
[----:B------:R-:W-:-:S00]  /*0190*/  BRA `(.L_x_3) ;  /* 0xfffffffc00fc7947 */ /* 0x000fc0000383ffff */
[----:B------:R-:W-:-:S00]  /*01a0*/  NOP ;  /* 0x0000000000007918 */ /* 0x000fc00000000000 */
        /* <DEDUP_REMOVED lines=13> */
.L_x_18:


//--------------------- .text._Z12mean_diff_sqPff --------------------------
	.section	.text._Z12mean_diff_sqPff,"ax",@progbits
	.align	128
        .global         _Z12mean_diff_sqPff
        .type           _Z12mean_diff_sqPff,@function
        .size           _Z12mean_diff_sqPff,(.L_x_19 - _Z12mean_diff_sqPff)
        .other          _Z12mean_diff_sqPff,@"STO_CUDA_ENTRY STV_DEFAULT"
_Z12mean_diff_sqPff:
.text._Z12mean_diff_sqPff:
[----:B------:R-:W-:Y:S01]  /*0000*/  LDC R1, c[0x0][0x37c] ;  /* 0x0000df00ff017b82 */ /* 0x000fe20000000800 */
[----:B------:R-:W0:Y:S07]  /*0010*/  S2R R5, SR_TID.X ;  /* 0x0000000000057919 */ /* 0x000e2e0000002100 */
[----:B------:R-:W0:Y:S01]  /*0020*/  LDC.64 R2, c[0x0][0x380] ;  /* 0x0000e000ff027b82 */ /* 0x000e220000000a00 */
[----:B------:R-:W1:Y:S01]  /*0030*/  LDCU.64 UR4, c[0x0][0x358] ;  /* 0x00006b00ff0477ac */ /* 0x000e620008000a00 */
[----:B------:R-:W2:Y:S01]  /*0040*/  LDCU UR6, c[0x0][0x388] ;  /* 0x00007100ff0677ac */ /* 0x000ea20008000800 */
[----:B0-----:R-:W-:-:S05]  /*0050*/  IMAD.WIDE.U32 R2, R5, 0x4, R2 ;  /* 0x0000000405027825 */ /* 0x001fca00078e0002 */
[----:B-1----:R-:W2:Y:S02]  /*0060*/  LDG.E R0, desc[UR4][R2.64] ;  /* 0x0000000402007981 */ /* 0x002ea4000c1e1900 */
[----:B--2---:R-:W-:-:S04]  /*0070*/  FADD R0, R0, -UR6 ;  /* 0x8000000600007e21 */ /* 0x004fc80008000000 */
[----:B------:R-:W-:-:S05]  /*0080*/  FMUL R5, R0, R0 ;  /* 0x0000000000057220 */ /* 0x000fca0000400000 */
[----:B------:R-:W-:Y:S01]  /*0090*/  STG.E desc[UR4][R2.64], R5 ;  /* 0x0000000502007986 */ /* 0x000fe2000c101904 */
[----:B------:R-:W-:Y:S05]  /*00a0*/  EXIT ;  /* 0x000000000000794d */ /* 0x000fea0003800000 */
.L_x_4:
        /* <DEDUP_REMOVED lines=13> */
.L_x_19:


//--------------------- .text._Z3sumPi            --------------------------
	.section	.text._Z3sumPi,"ax",@progbits
	.align	128
        .global         _Z3sumPi
        .type           _Z3sumPi,@function
        .size           _Z3sumPi,(.L_x_20 - _Z3sumPi)
        .other          _Z3sumPi,@"STO_CUDA_ENTRY STV_DEFAULT"
_Z3sumPi:
.text._Z3sumPi:
[----:B------:R-:W-:Y:S01]  /*0000*/  LDC R1, c[0x0][0x37c] ;  /* 0x0000df00ff017b82 */ /* 0x000fe20000000800 */
[----:B------:R-:W0:Y:S07]  /*0010*/  S2R R8, SR_TID.X ;  /* 0x0000000000087919 */ /* 0x000e2e0000002100 */
[----:B------:R-:W1:Y:S01]  /*0020*/  LDC.64 R6, c[0x0][0x380] ;  /* 0x0000e000ff067b82 */ /* 0x000e620000000a00 */
[----:B------:R-:W2:Y:S01]  /*0030*/  LDCU.64 UR8, c[0x0][0x358] ;  /* 0x00006b00ff0877ac */ /* 0x000ea20008000a00 */
[----:B------:R-:W3:Y:S01]  /*0040*/  LDCU UR4, c[0x0][0x360] ;  /* 0x00006c00ff0477ac */ /* 0x000ee20008000800 */
[----:B------:R-:W-:Y:S01]  /*0050*/  UMOV UR6, 0x1 ;  /* 0x0000000100067882 */ /* 0x000fe20000000000 */
[----:B0-23--:R-:W-:-:S07]  /*0060*/  SHF.L.U32 R0, R8, 0x1, RZ ;  /* 0x0000000108007819 */ /* 0x00dfce00000006ff */
.L_x_7:
        /* <DEDUP_REMOVED lines=9> */
[----:B--2---:R-:W-:-:S05]  /*0100*/  IADD3 R9, PT, PT, R2, R9, RZ ;  /* 0x0000000902097210 */ /* 0x004fca0007ffe0ff */
[----:B------:R0:W-:Y:S02]  /*0110*/  STG.E desc[UR8][R4.64], R9 ;  /* 0x0000000904007986 */ /* 0x0001e4000c101908 */
.L_x_6:
[----:B------:R-:W-:Y:S05]  /*0120*/  BSYNC.RECONVERGENT B0 ;  /* 0x0000000000007941 */ /* 0x000fea0003800200 */
.L_x_5:
[----:B------:R-:W-:Y:S02]  /*0130*/  UISETP.GT.U32.AND UP0, UPT, UR4, 0x1, UPT ;  /* 0x000000010400788c */ /* 0x000fe4000bf04070 */
[----:B------:R-:W-:Y:S02]  /*0140*/  USHF.R.U32.HI UR5, URZ, 0x1, UR4 ;  /* 0x00000001ff057899 */ /* 0x000fe40008011604 */
[----:B------:R-:W-:-:S05]  /*0150*/  USHF.L.U32 UR6, UR6, 0x1, URZ ;  /* 0x0000000106067899 */ /* 0x000fca00080006ff */
[----:B------:R-:W-:Y:S01]  /*0160*/  UMOV UR4, UR5 ;  /* 0x0000000500047c82 */ /* 0x000fe20008000000 */
[----:B------:R-:W-:Y:S06]  /*0170*/  BRA.U UP0, `(.L_x_7) ;  /* 0xfffffffd00bc7547 */ /* 0x000fec000b83ffff */
[----:B------:R-:W-:Y:S05]  /*0180*/  EXIT ;  /* 0x000000000000794d */ /* 0x000fea0003800000 */
.L_x_8:
        /* <DEDUP_REMOVED lines=15> */
.L_x_20:


//--------------------- .text._Z7maximumPi        --------------------------
	.section	.text._Z7maximumPi,"ax",@progbits
	.align	128
        .global         _Z7maximumPi
        .type           _Z7maximumPi,@function
        .size           _Z7maximumPi,(.L_x_21 - _Z7maximumPi)
        .other          _Z7maximumPi,@"STO_CUDA_ENTRY STV_DEFAULT"
_Z7maximumPi:
.text._Z7maximumPi:
[----:B------:R-:W-:Y:S01]  /*0000*/  LDC R1, c[0x0][0x37c] ;  /* 0x0000df00ff017b82 */ /* 0x000fe20000000800 */
[----:B------:R-:W0:Y:S07]  /*0010*/  S2R R9, SR_TID.X ;  /* 0x0000000000097919 */ /* 0x000e2e0000002100 */
[----:B------:R-:W1:Y:S01]  /*0020*/  LDC.64 R4, c[0x0][0x380] ;  /* 0x0000e000ff047b82 */ /* 0x000e620000000a00 */
[----:B------:R-:W2:Y:S01]  /*0030*/  LDCU.64 UR8, c[0x0][0x358] ;  /* 0x00006b00ff0877ac */ /* 0x000ea20008000a00 */
[----:B------:R-:W3:Y:S01]  /*0040*/  LDCU UR4, c[0x0][0x360] ;  /* 0x00006c00ff0477ac */ /* 0x000ee20008000800 */
[----:B------:R-:W-:Y:S01]  /*0050*/  UMOV UR6, 0x1 ;  /* 0x0000000100067882 */ /* 0x000fe20000000000 */
[----:B0-23--:R-:W-:-:S07]  /*0060*/  SHF.L.U32 R8, R9, 0x1, RZ ;  /* 0x0000000109087819 */ /* 0x00dfce00000006ff */
.L_x_11:
        /* <DEDUP_REMOVED lines=9> */
[----:B--2---:R-:W-:-:S13]  /*0100*/  ISETP.GT.AND P0, PT, R3, R0, PT ;  /* 0x000000000300720c */ /* 0x004fda0003f04270 */
[----:B------:R0:W-:Y:S02]  /*0110*/  @P0 STG.E desc[UR8][R6.64], R3 ;  /* 0x0000000306000986 */ /* 0x0001e4000c101908 */
.L_x_10:
[----:B------:R-:W-:Y:S05]  /*0120*/  BSYNC.RECONVERGENT B0 ;  /* 0x0000000000007941 */ /* 0x000fea0003800200 */
.L_x_9:
[----:B------:R-:W-:Y:S02]  /*0130*/  UISETP.GT.U32.AND UP0, UPT, UR4, 0x1, UPT ;  /* 0x000000010400788c */ /* 0x000fe4000bf04070 */
[----:B------:R-:W-:Y:S02]  /*0140*/  USHF.R.U32.HI UR5, URZ, 0x1, UR4 ;  /* 0x00000001ff057899 */ /* 0x000fe40008011604 */
[----:B------:R-:W-:-:S05]  /*0150*/  USHF.L.U32 UR6, UR6, 0x1, URZ ;  /* 0x0000000106067899 */ /* 0x000fca00080006ff */
[----:B------:R-:W-:Y:S01]  /*0160*/  UMOV UR4, UR5 ;  /* 0x0000000500047c82 */ /* 0x000fe20008000000 */
[----:B------:R-:W-:Y:S06]  /*0170*/  BRA.U UP0, `(.L_x_11) ;  /* 0xfffffffd00bc7547 */ /* 0x000fec000b83ffff */
[----:B------:R-:W-:Y:S05]  /*0180*/  EXIT ;  /* 0x000000000000794d */ /* 0x000fea0003800000 */
.L_x_12:
        /* <DEDUP_REMOVED lines=15> */
.L_x_21:


//--------------------- .text._Z7minimumPi        --------------------------
	.section	.text._Z7minimumPi,"ax",@progbits
	.align	128
        .global         _Z7minimumPi
        .type           _Z7minimumPi,@function
        .size           _Z7minimumPi,(.L_x_22 - _Z7minimumPi)
        .other          _Z7minimumPi,@"STO_CUDA_ENTRY STV_DEFAULT"
_Z7minimumPi:
.text._Z7minimumPi:
[----:B------:R-:W0:Y:S01]  /*0000*/  LDC R1, c[0x0][0x37c] ;  /* 0x0000df00ff017b82 */ /* 0x000e220000000800 */
[----:B------:R-:W1:Y:S07]  /*0010*/  LDCU UR5, c[0x0][0x2fc] ;  /* 0x00005f80ff0577ac */ /* 0x000e6e0008000800 */
[----:B------:R-:W2:Y:S01]  /*0020*/  LDC R16, c[0x0][0x360] ;  /* 0x0000d800ff107b82 */ /* 0x000ea20000000800 */
[----:B0-----:R-:W-:Y:S01]  /*0030*/  VIADD R1, R1, 0xfffffff8 ;  /* 0xfffffff801017836 */ /* 0x001fe20000000000 */
[----:B------:R-:W-:Y:S01]  /*0040*/  MOV R0, 0x8 ;  /* 0x0000000800007802 */ /* 0x000fe20000000f00 */
[----:B------:R-:W0:Y:S01]  /*0050*/  LDCU UR4, c[0x0][0x2f8] ;  /* 0x00005f00ff0477ac */ /* 0x000e220008000800 */
[----:B------:R-:W3:Y:S01]  /*0060*/  S2R R17, SR_TID.X ;  /* 0x0000000000117919 */ /* 0x000ee20000002100 */
[----:B------:R-:W4:Y:S03]  /*0070*/  LDCU.64 UR6, c[0x4][URZ] ;  /* 0x01000000ff0677ac */ /* 0x000f260008000a00 */
[----:B------:R0:W3:Y:S02]  /*0080*/  LDC.64 R2, c[0x4][R0] ;  /* 0x0100000000027b82 */ /* 0x0000e40000000a00 */
[----:B0-----:R-:W-:Y:S01]  /*0090*/  IADD3 R6, P0, PT, R1, UR4, RZ ;  /* 0x0000000401067c10 */ /* 0x001fe2000ff1e0ff */
[----:B--2---:R0:W-:Y:S01]  /*00a0*/  STL [R1], R16 ;  /* 0x0000001001007387 */ /* 0x0041e20000100800 */
[----:B----4-:R-:W-:-:S02]  /*00b0*/  IMAD.U32 R4, RZ, RZ, UR6 ;  /* 0x00000006ff047e24 */ /* 0x010fc4000f8e00ff */
[----:B------:R-:W-:Y:S02]  /*00c0*/  IMAD.U32 R5, RZ, RZ, UR7 ;  /* 0x00000007ff057e24 */ /* 0x000fe4000f8e00ff */
[----:B-1----:R-:W-:-:S07]  /*00d0*/  IMAD.X R7, RZ, RZ, UR5, P0 ;  /* 0x00000005ff077e24 */ /* 0x002fce00080e06ff */
[----:B------:R-:W-:-:S07]  /*00e0*/  LEPC R20, `(.L_x_13) ;  /* 0x000000001014794e */ /* 0x000fce0000000000 */
[----:B0--3--:R-:W-:Y:S05]  /*00f0*/  CALL.ABS.NOINC R2 ;  /* 0x0000000002007343 */ /* 0x009fea0003c00000 */
.L_x_13:
[----:B------:R-:W0:Y:S01]  /*0100*/  LDC.64 R10, c[0x0][0x358] ;  /* 0x0000d600ff0a7b82 */ /* 0x000e220000000a00 */
[----:B------:R-:W-:Y:S02]  /*0110*/  IMAD.SHL.U32 R0, R17, 0x2, RZ ;  /* 0x0000000211007824 */ /* 0x000fe400078e00ff */
[----:B------:R-:W-:-:S05]  /*0120*/  IMAD.MOV.U32 R9, RZ, RZ, 0x1 ;  /* 0x00000001ff097424 */ /* 0x000fca00078e00ff */
[----:B------:R-:W1:Y:S02]  /*0130*/  LDC.64 R4, c[0x0][0x380] ;  /* 0x0000e000ff047b82 */ /* 0x000e640000000a00 */
.L_x_16:
[----:B------:R-:W-:Y:S01]  /*0140*/  ISETP.GE.U32.AND P1, PT, R17, R16, PT ;  /* 0x000000101100720c */ /* 0x000fe20003f26070 */
[----:B------:R-:W-:Y:S01]  /*0150*/  BSSY.RECONVERGENT B0, `(.L_x_14) ;  /* 0x0000012000007945 */ /* 0x000fe20003800200 */
[----:B------:R-:W-:Y:S02]  /*0160*/  ISETP.GT.U32.AND P0, PT, R16, 0x1, PT ;  /* 0x000000011000780c */ /* 0x000fe40003f04070 */
[----:B------:R-:W-:-:S09]  /*0170*/  SHF.R.U32.HI R16, RZ, 0x1, R16 ;  /* 0x00000001ff107819 */ /* 0x000fd20000011610 */
[----:B--2---:R-:W-:Y:S05]  /*0180*/  @P1 BRA `(.L_x_15) ;  /* 0x0000000000381947 */ /* 0x004fea0003800000 */
[----:B------:R-:W-:Y:S01]  /*0190*/  IMAD R6, R0, R9, RZ ;  /* 0x0000000900067224 */ /* 0x000fe200078e02ff */
[----:B0-----:R-:W-:Y:S02]  /*01a0*/  R2UR UR6, R10 ;  /* 0x000000000a0672ca */ /* 0x001fe400000e0000 */
[C---:B------:R-:W-:Y:S01]  /*01b0*/  R2UR UR7, R11.reuse ;  /* 0x000000000b0772ca */ /* 0x040fe200000e0000 */
[----:B------:R-:W-:Y:S01]  /*01c0*/  IMAD.IADD R3, R6, 0x1, R9 ;  /* 0x0000000106037824 */ /* 0x000fe200078e0209 */
[----:B------:R-:W-:Y:S01]  /*01d0*/  R2UR UR4, R10 ;  /* 0x000000000a0472ca */ /* 0x000fe200000e0000 */
[----:B-1----:R-:W-:Y:S01]  /*01e0*/  IMAD.WIDE R6, R6, 0x4, R4 ;  /* 0x0000000406067825 */ /* 0x002fe200078e0204 */
[----:B------:R-:W-:-:S03]  /*01f0*/  R2UR UR5, R11 ;  /* 0x000000000b0572ca */ /* 0x000fc600000e0000 */
[----:B------:R-:W-:-:S06]  /*0200*/  IMAD.WIDE R2, R3, 0x4, R4 ;  /* 0x0000000403027825 */ /* 0x000fcc00078e0204 */
[----:B------:R-:W2:Y:S04]  /*0210*/  LDG.E R8, desc[UR6][R6.64] ;  /* 0x0000000606087981 */ /* 0x000ea8000c1e1900 */
[----:B------:R-:W2:Y:S02]  /*0220*/  LDG.E R3, desc[UR4][R2.64] ;  /* 0x0000000402037981 */ /* 0x000ea4000c1e1900 */
[----:B--2---:R-:W-:-:S13]  /*0230*/  ISETP.GE.AND P1, PT, R3, R8, PT ;  /* 0x000000080300720c */ /* 0x004fda0003f26270 */
[----:B------:R-:W-:Y:S02]  /*0240*/  @!P1 R2UR UR4, R10 ;  /* 0x000000000a0492ca */ /* 0x000fe400000e0000 */
[----:B------:R-:W-:-:S13]  /*0250*/  @!P1 R2UR UR5, R11 ;  /* 0x000000000b0592ca */ /* 0x000fda00000e0000 */
[----:B------:R2:W-:Y:S02]  /*0260*/  @!P1 STG.E desc[UR4][R6.64], R3 ;  /* 0x0000000306009986 */ /* 0x0005e4000c101904 */
.L_x_15:
[----:B------:R-:W-:Y:S05]  /*0270*/  BSYNC.RECONVERGENT B0 ;  /* 0x0000000000007941 */ /* 0x000fea0003800200 */
.L_x_14:
[----:B------:R-:W-:Y:S01]  /*0280*/  IMAD.SHL.U32 R9, R9, 0x2, RZ ;  /* 0x0000000209097824 */ /* 0x000fe200078e00ff */
[----:B------:R-:W-:Y:S06]  /*0290*/  @P0 BRA `(.L_x_16) ;  /* 0xfffffffc00a80947 */ /* 0x000fec000383ffff */
[----:B------:R-:W-:Y:S05]  /*02a0*/  EXIT ;  /* 0x000000000000794d */ /* 0x000fea0003800000 */
.L_x_17:
        /* <DEDUP_REMOVED lines=13> */
.L_x_22:


//--------------------- .nv.global.init           --------------------------
	.section	.nv.global.init,"aw",@progbits
.nv.global.init:
	.type		$str,@object
	.size		$str,(.L_0 - $str)
$str:
        /*0000*/ 	.byte	0x4e, 0x6f, 0x20, 0x6f, 0x66, 0x20, 0x74, 0x68, 0x72, 0x65, 0x61, 0x64, 0x73, 0x20, 0x3d, 0x20
        /*0010*/ 	.byte	0x25, 0x64, 0x00
.L_0:


//--------------------- .nv.shared.reserved.0     --------------------------
	.section	.nv.shared.reserved.0,"aw",@nobits
	.weak		__nv_reservedSMEM_offset_0_alias
	.size		__nv_reservedSMEM_offset_0_alias, 0, 64
	.other		__nv_reservedSMEM_offset_0_alias,@"STO_CUDA_RESERVED_SHARED STV_DEFAULT"
__nv_reservedSMEM_offset_0_alias:
	.zero		0
	.zero		64


//--------------------- .nv.constant0._Z10sum_floatsPf --------------------------
	.section	.nv.constant0._Z10sum_floatsPf,"a",@progbits
	.sectionflags	@""
	.align	4
.nv.constant0._Z10sum_floatsPf:
	.zero		904


//--------------------- .nv.constant0._Z12mean_diff_sqPff --------------------------
	.section	.nv.constant0._Z12mean_diff_sqPff,"a",@progbits
	.sectionflags	@""
	.align	4
.nv.constant0._Z12mean_diff_sqPff:
	.zero		908


//--------------------- .nv.constant0._Z3sumPi    --------------------------
	.section	.nv.constant0._Z3sumPi,"a",@progbits
	.sectionflags	@""
	.align	4
.nv.constant0._Z3sumPi:
	.zero		904


//--------------------- .nv.constant0._Z7maximumPi --------------------------
	.section	.nv.constant0._Z7maximumPi,"a",@progbits
	.sectionflags	@""
	.align	4
.nv.constant0._Z7maximumPi:
	.zero		904


//--------------------- .nv.constant0._Z7minimumPi --------------------------
	.section	.nv.constant0._Z7minimumPi,"a",@progbits
	.sectionflags	@""
	.align	4
.nv.constant0._Z7minimumPi:
	.zero		904


//--------------------- SYMBOLS --------------------------

	.type		.nv.reservedSmem.offset0,@object
	.size		.nv.reservedSmem.offset0,0x4
	.type		vprintf,@function
